	.headerflags	@"EF_CUDA_TEXMODE_UNIFIED EF_CUDA_64BIT_ADDRESS EF_CUDA_ACCELERATORS EF_CUDA_SM90 EF_CUDA_VIRTUAL_SM(EF_CUDA_SM90)"
	.elftype	@"ET_EXEC"


//--------------------- .nv.info                  --------------------------
	.section	.nv.info,"",@"SHT_CUDA_INFO"
	.align	4


	//----- nvinfo : EIATTR_REGCOUNT
	.align		4
        /*0000*/ 	.byte	0x04, 0x2f
        /*0002*/ 	.short	(.L_1 - .L_0)
	.align		4
.L_0:
        /*0004*/ 	.word	index@(triton_poi_fused_convolution_leaky_relu_20)
        /*0008*/ 	.word	0x0000000e


	//----- nvinfo : EIATTR_MIN_STACK_SIZE
	.align		4
.L_1:
        /*000c*/ 	.byte	0x04, 0x12
        /*000e*/ 	.short	(.L_3 - .L_2)
	.align		4
.L_2:
        /*0010*/ 	.word	index@(triton_poi_fused_convolution_leaky_relu_20)
        /*0014*/ 	.word	0x00000000


	//----- nvinfo : EIATTR_FRAME_SIZE
	.align		4
.L_3:
        /*0018*/ 	.byte	0x04, 0x11
        /*001a*/ 	.short	(.L_5 - .L_4)
	.align		4
.L_4:
        /*001c*/ 	.word	index@(triton_poi_fused_convolution_leaky_relu_20)
        /*0020*/ 	.word	0x00000000


	//----- nvinfo : EIATTR_MIN_STACK_SIZE
	.align		4
.L_5:
        /*0024*/ 	.byte	0x04, 0x12
        /*0026*/ 	.short	(.L_7 - .L_6)
	.align		4
.L_6:
        /*0028*/ 	.word	index@(triton_poi_fused_convolution_leaky_relu_20)
        /*002c*/ 	.word	0x00000000
.L_7:


//--------------------- .nv.info.triton_poi_fused_convolution_leaky_relu_20 --------------------------
	.section	.nv.info.triton_poi_fused_convolution_leaky_relu_20,"",@"SHT_CUDA_INFO"
	.sectionflags	@""
	.align	4


	//----- nvinfo : EIATTR_CUDA_API_VERSION
	.align		4
        /*0000*/ 	.byte	0x04, 0x37
        /*0002*/ 	.short	(.L_9 - .L_8)
.L_8:
        /*0004*/ 	.word	0x0000007c


	//----- nvinfo : EIATTR_KPARAM_INFO
	.align		4
.L_9:
        /*0008*/ 	.byte	0x04, 0x17
        /*000a*/ 	.short	(.L_11 - .L_10)
.L_10:
        /*000c*/ 	.word	0x00000000
        /*0010*/ 	.short	0x0003
        /*0012*/ 	.short	0x0018
        /*0014*/ 	.byte	0x00, 0xf0, 0x11, 0x00


	//----- nvinfo : EIATTR_KPARAM_INFO
	.align		4
.L_11:
        /*0018*/ 	.byte	0x04, 0x17
        /*001a*/ 	.short	(.L_13 - .L_12)
.L_12:
        /*001c*/ 	.word	0x00000000
        /*0020*/ 	.short	0x0002
        /*0022*/ 	.short	0x0010
        /*0024*/ 	.byte	0x00, 0xf4, 0x21, 0x00


	//----- nvinfo : EIATTR_KPARAM_INFO
	.align		4
.L_13:
        /*0028*/ 	.byte	0x04, 0x17
        /*002a*/ 	.short	(.L_15 - .L_14)
.L_14:
        /*002c*/ 	.word	0x00000000
        /*0030*/ 	.short	0x0001
        /*0032*/ 	.short	0x0008
        /*0034*/ 	.byte	0x00, 0xf4, 0x21, 0x00


	//----- nvinfo : EIATTR_KPARAM_INFO
	.align		4
.L_15:
        /*0038*/ 	.byte	0x04, 0x17
        /*003a*/ 	.short	(.L_17 - .L_16)
.L_16:
        /*003c*/ 	.word	0x00000000
        /*0040*/ 	.short	0x0000
        /*0042*/ 	.short	0x0000
        /*0044*/ 	.byte	0x00, 0xf4, 0x21, 0x00


	//----- nvinfo : EIATTR_SPARSE_MMA_MASK
	.align		4
.L_17:
        /*0048*/ 	.byte	0x03, 0x50
        /*004a*/ 	.short	0x0000


	//----- nvinfo : EIATTR_MAXREG_COUNT
	.align		4
        /*004c*/ 	.byte	0x03, 0x1b
        /*004e*/ 	.short	0x00ff


	//----- nvinfo : EIATTR_EXIT_INSTR_OFFSETS
	.align		4
        /*0050*/ 	.byte	0x04, 0x1c
        /*0052*/ 	.short	(.L_19 - .L_18)


	//   ....[0]....
.L_18:
        /*0054*/ 	.word	0x000001e0


	//   ....[1]....
        /*0058*/ 	.word	0x00000200


	//----- nvinfo : EIATTR_REQNTID
	.align		4
.L_19:
        /*005c*/ 	.byte	0x04, 0x10
        /*005e*/ 	.short	(.L_21 - .L_20)
.L_20:
        /*0060*/ 	.word	0x00000080
        /*0064*/ 	.word	0x00000001
        /*0068*/ 	.word	0x00000001


	//----- nvinfo : EIATTR_CBANK_PARAM_SIZE
	.align		4
.L_21:
        /*006c*/ 	.byte	0x03, 0x19
        /*006e*/ 	.short	0x001c


	//----- nvinfo : EIATTR_PARAM_CBANK
	.align		4
        /*0070*/ 	.byte	0x04, 0x0a
        /*0072*/ 	.short	(.L_23 - .L_22)
	.align		4
.L_22:
        /*0074*/ 	.word	index@(.nv.constant0.triton_poi_fused_convolution_leaky_relu_20)
        /*0078*/ 	.short	0x0210
        /*007a*/ 	.short	0x001c


	//----- nvinfo : EIATTR_SW_WAR
	.align		4
.L_23:
        /*007c*/ 	.byte	0x04, 0x36
        /*007e*/ 	.short	(.L_25 - .L_24)
.L_24:
        /*0080*/ 	.word	0x00000008
.L_25:


//--------------------- .nv.callgraph             --------------------------
	.section	.nv.callgraph,"",@"SHT_CUDA_CALLGRAPH"
	.align	4
	.sectionentsize	8
	.align		4
        /*0000*/ 	.word	0x00000000
	.align		4
        /*0004*/ 	.word	0xffffffff
	.align		4
        /*0008*/ 	.word	0x00000000
	.align		4
        /*000c*/ 	.word	0xfffffffe
	.align		4
        /*0010*/ 	.word	0x00000000
	.align		4
        /*0014*/ 	.word	0xfffffffd
	.align		4
        /*0018*/ 	.word	0x00000000
	.align		4
        /*001c*/ 	.word	0xfffffffc


//--------------------- .text.triton_poi_fused_convolution_leaky_relu_20 --------------------------
	.section	.text.triton_poi_fused_convolution_leaky_relu_20,"ax",@progbits
	.align	128
        .global         triton_poi_fused_convolution_leaky_relu_20
        .type           triton_poi_fused_convolution_leaky_relu_20,@function
        .size           triton_poi_fused_convolution_leaky_relu_20,(.L_x_1 - triton_poi_fused_convolution_leaky_relu_20)
        .other          triton_poi_fused_convolution_leaky_relu_20,@"STO_CUDA_ENTRY STV_DEFAULT"
triton_poi_fused_convolution_leaky_relu_20:
.text.triton_poi_fused_convolution_leaky_relu_20:
[----:B------:R-:W0:Y:S02]  /*0000*/  LDC R1, c[0x0][0x28] ;  /* 0x00000a00ff017b82 */ /* 0x000e240000000800 */
[----:B------:R-:W1:Y:S01]  /*0010*/  S2R R0, SR_TID.X ;  /* 0x0000000000007919 */ /* 0x000e620000002100 */
[----:B------:R-:W2:Y:S01]  /*0020*/  LDC.64 R4, c[0x0][0x218] ;  /* 0x00008600ff047b82 */ /* 0x000ea20000000a00 */
[----:B------:R-:W-:Y:S01]  /*0030*/  ULDC.64 UR4, c[0x0][0x208] ;  /* 0x0000820000047ab9 */ /* 0x000fe20000000a00 */
[----:B------:R-:W-:Y:S01]  /*0040*/  ULDC.64 UR6, c[0x0][0x220] ;  /* 0x0000880000067ab9 */ /* 0x000fe20000000a00 */
[----:B------:R-:W3:Y:S05]  /*0050*/  S2R R7, SR_CTAID.X ;  /* 0x0000000000077919 */ /* 0x000eea0000002500 */
[----:B------:R-:W4:Y:S01]  /*0060*/  LDC.64 R2, c[0x0][0x210] ;  /* 0x00008400ff027b82 */ /* 0x000f220000000a00 */
[----:B-1----:R-:W-:-:S05]  /*0070*/  LOP3.LUT R0, R0, 0x7f, RZ, 0xc0, !PT ;  /* 0x0000007f00007812 */ /* 0x002fca00078ec0ff */
[----:B---3--:R-:W-:-:S04]  /*0080*/  IMAD R7, R7, 0x80, R0 ;  /* 0x0000008007077824 */ /* 0x008fc800078e0200 */
[C---:B------:R-:W-:Y:S01]  /*0090*/  IMAD.HI R0, R7.reuse, 0x78787879, RZ ;  /* 0x7878787907007827 */ /* 0x040fe200078e02ff */
[----:B------:R-:W-:-:S03]  /*00a0*/  ISETP.GE.AND P1, PT, R7, 0x2200, PT ;  /* 0x000022000700780c */ /* 0x000fc60003f26270 */
[----:B----4-:R-:W-:Y:S01]  /*00b0*/  IMAD.WIDE R2, R7, 0x4, R2 ;  /* 0x0000000407027825 */ /* 0x010fe200078e0202 */
[----:B------:R-:W-:-:S04]  /*00c0*/  SHF.R.U32.HI R9, RZ, 0x1f, R0 ;  /* 0x0000001fff097819 */ /* 0x000fc80000011600 */
[----:B------:R-:W-:-:S04]  /*00d0*/  LEA.HI.SX32 R9, R0, R9, 0x1d ;  /* 0x0000000900097211 */ /* 0x000fc800078feaff */
[----:B------:R-:W-:-:S04]  /*00e0*/  SHF.R.S32.HI R0, RZ, 0x1f, R9 ;  /* 0x0000001fff007819 */ /* 0x000fc80000011409 */
[----:B------:R-:W-:-:S04]  /*00f0*/  LEA.HI R0, R0, R9, RZ, 0x7 ;  /* 0x0000000900007211 */ /* 0x000fc800078f38ff */
[----:B------:R-:W-:-:S05]  /*0100*/  LOP3.LUT R0, R0, 0xffffff80, RZ, 0xc0, !PT ;  /* 0xffffff8000007812 */ /* 0x000fca00078ec0ff */
[----:B------:R-:W-:Y:S02]  /*0110*/  IMAD.IADD R9, R9, 0x1, -R0 ;  /* 0x0000000109097824 */ /* 0x000fe400078e0a00 */
[----:B------:R-:W-:Y:S02]  /*0120*/  IMAD.MOV.U32 R0, RZ, RZ, RZ ;  /* 0x000000ffff007224 */ /* 0x000fe400078e00ff */
[----:B--2---:R-:W-:-:S04]  /*0130*/  IMAD.WIDE R4, R9, 0x4, R4 ;  /* 0x0000000409047825 */ /* 0x004fc800078e0204 */
[----:B------:R-:W-:Y:S01]  /*0140*/  IMAD.MOV.U32 R9, RZ, RZ, RZ ;  /* 0x000000ffff097224 */ /* 0x000fe200078e00ff */
[----:B------:R-:W2:Y:S05]  /*0150*/  @!P1 LDG.E R0, desc[UR4][R2.64] ;  /* 0x0000000402009981 */ /* 0x000eaa000c1e1900 */
[----:B------:R-:W2:Y:S01]  /*0160*/  @!P1 LDG.E.EL R9, desc[UR4][R4.64] ;  /* 0x0000000404099981 */ /* 0x000ea2000c2e1900 */
[----:B------:R-:W-:-:S04]  /*0170*/  IADD3 R6, P2, R7, UR6, RZ ;  /* 0x0000000607067c10 */ /* 0x000fc8000ff5e0ff */
[----:B------:R-:W-:Y:S02]  /*0180*/  LEA.HI.X.SX32 R7, R7, UR7, 0x1, P2 ;  /* 0x0000000707077c11 */ /* 0x000fe400090f0eff */
[----:B--2---:R-:W-:Y:S01]  /*0190*/  FSETP.GT.AND P0, PT, R0, -R9, PT ;  /* 0x800000090000720b */ /* 0x004fe20003f04000 */
[----:B------:R-:W-:-:S03]  /*01a0*/  FADD R9, R9, R0 ;  /* 0x0000000009097221 */ /* 0x000fc60000000000 */
[----:B------:R-:W-:-:S05]  /*01b0*/  SEL R11, RZ, 0x1, !P0 ;  /* 0x00000001ff0b7807 */ /* 0x000fca0004000000 */
[----:B------:R1:W-:Y:S04]  /*01c0*/  @!P1 STG.E.U8 desc[UR4][R6.64], R11 ;  /* 0x0000000b06009986 */ /* 0x0003e8000c101104 */
[----:B------:R-:W-:Y:S01]  /*01d0*/  @!P0 FMUL R9, R9, 0.10000000149011611938 ;  /* 0x3dcccccd09098820 */ /* 0x000fe20000400000 */
[----:B------:R-:W-:Y:S06]  /*01e0*/  @P1 EXIT ;  /* 0x000000000000194d */ /* 0x000fec0003800000 */
[----:B------:R-:W-:Y:S01]  /*01f0*/  STG.E desc[UR4][R2.64], R9 ;  /* 0x0000000902007986 */ /* 0x000fe2000c101904 */
[----:B------:R-:W-:Y:S05]  /*0200*/  EXIT ;  /* 0x000000000000794d */ /* 0x000fea0003800000 */
.L_x_0:
[----:B------:R-:W-:-:S00]  /*0210*/  BRA `(.L_x_0) ;  /* 0xfffffffc00fc7947 */ /* 0x000fc0000383ffff */
[----:B------:R-:W-:-:S00]  /*0220*/  NOP ;  /* 0x0000000000007918 */ /* 0x000fc00000000000 */
        /* <DEDUP_REMOVED lines=13> */
.L_x_1:


//--------------------- .nv.constant0.triton_poi_fused_convolution_leaky_relu_20 --------------------------
	.section	.nv.constant0.triton_poi_fused_convolution_leaky_relu_20,"a",@progbits
	.sectionflags	@""
	.align	4
.nv.constant0.triton_poi_fused_convolution_leaky_relu_20:
	.zero		556
